	.headerflags	@"EF_CUDA_TEXMODE_UNIFIED EF_CUDA_64BIT_ADDRESS EF_CUDA_ACCELERATORS EF_CUDA_SM90 EF_CUDA_VIRTUAL_SM(EF_CUDA_SM90)"
	.elftype	@"ET_EXEC"


//--------------------- .nv.info                  --------------------------
	.section	.nv.info,"",@"SHT_CUDA_INFO"
	.align	4


	//----- nvinfo : EIATTR_REGCOUNT
	.align		4
        /*0000*/ 	.byte	0x04, 0x2f
        /*0002*/ 	.short	(.L_3 - .L_2)
	.align		4
.L_2:
        /*0004*/ 	.word	index@(triton_poi_fused_add_div_sqrt_13)
        /*0008*/ 	.word	0x00000020


	//----- nvinfo : EIATTR_MIN_STACK_SIZE
	.align		4
.L_3:
        /*000c*/ 	.byte	0x04, 0x12
        /*000e*/ 	.short	(.L_5 - .L_4)
	.align		4
.L_4:
        /*0010*/ 	.word	index@(triton_poi_fused_add_div_sqrt_13)
        /*0014*/ 	.word	0x00000000


	//----- nvinfo : EIATTR_FRAME_SIZE
	.align		4
.L_5:
        /*0018*/ 	.byte	0x04, 0x11
        /*001a*/ 	.short	(.L_7 - .L_6)
	.align		4
.L_6:
        /*001c*/ 	.word	index@(triton_poi_fused_add_div_sqrt_13)
        /*0020*/ 	.word	0x00000000


	//----- nvinfo : EIATTR_MIN_STACK_SIZE
	.align		4
.L_7:
        /*0024*/ 	.byte	0x04, 0x12
        /*0026*/ 	.short	(.L_9 - .L_8)
	.align		4
.L_8:
        /*0028*/ 	.word	index@(triton_poi_fused_add_div_sqrt_13)
        /*002c*/ 	.word	0x00000000
.L_9:


//--------------------- .nv.info.triton_poi_fused_add_div_sqrt_13 --------------------------
	.section	.nv.info.triton_poi_fused_add_div_sqrt_13,"",@"SHT_CUDA_INFO"
	.sectionflags	@""
	.align	4


	//----- nvinfo : EIATTR_CUDA_API_VERSION
	.align		4
        /*0000*/ 	.byte	0x04, 0x37
        /*0002*/ 	.short	(.L_11 - .L_10)
.L_10:
        /*0004*/ 	.word	0x0000007c


	//----- nvinfo : EIATTR_KPARAM_INFO
	.align		4
.L_11:
        /*0008*/ 	.byte	0x04, 0x17
        /*000a*/ 	.short	(.L_13 - .L_12)
.L_12:
        /*000c*/ 	.word	0x00000000
        /*0010*/ 	.short	0x0004
        /*0012*/ 	.short	0x001c
        /*0014*/ 	.byte	0x00, 0xf0, 0x11, 0x00


	//----- nvinfo : EIATTR_KPARAM_INFO
	.align		4
.L_13:
        /*0018*/ 	.byte	0x04, 0x17
        /*001a*/ 	.short	(.L_15 - .L_14)
.L_14:
        /*001c*/ 	.word	0x00000000
        /*0020*/ 	.short	0x0003
        /*0022*/ 	.short	0x0018
        /*0024*/ 	.byte	0x00, 0xf0, 0x11, 0x00


	//----- nvinfo : EIATTR_KPARAM_INFO
	.align		4
.L_15:
        /*0028*/ 	.byte	0x04, 0x17
        /*002a*/ 	.short	(.L_17 - .L_16)
.L_16:
        /*002c*/ 	.word	0x00000000
        /*0030*/ 	.short	0x0002
        /*0032*/ 	.short	0x0010
        /*0034*/ 	.byte	0x00, 0xf4, 0x21, 0x00


	//----- nvinfo : EIATTR_KPARAM_INFO
	.align		4
.L_17:
        /*0038*/ 	.byte	0x04, 0x17
        /*003a*/ 	.short	(.L_19 - .L_18)
.L_18:
        /*003c*/ 	.word	0x00000000
        /*0040*/ 	.short	0x0001
        /*0042*/ 	.short	0x0008
        /*0044*/ 	.byte	0x00, 0xf4, 0x21, 0x00


	//----- nvinfo : EIATTR_KPARAM_INFO
	.align		4
.L_19:
        /*0048*/ 	.byte	0x04, 0x17
        /*004a*/ 	.short	(.L_21 - .L_20)
.L_20:
        /*004c*/ 	.word	0x00000000
        /*0050*/ 	.short	0x0000
        /*0052*/ 	.short	0x0000
        /*0054*/ 	.byte	0x00, 0xf4, 0x21, 0x00


	//----- nvinfo : EIATTR_SPARSE_MMA_MASK
	.align		4
.L_21:
        /*0058*/ 	.byte	0x03, 0x50
        /*005a*/ 	.short	0x0000


	//----- nvinfo : EIATTR_MAXREG_COUNT
	.align		4
        /*005c*/ 	.byte	0x03, 0x1b
        /*005e*/ 	.short	0x00ff


	//----- nvinfo : EIATTR_EXIT_INSTR_OFFSETS
	.align		4
        /*0060*/ 	.byte	0x04, 0x1c
        /*0062*/ 	.short	(.L_23 - .L_22)


	//   ....[0]....
.L_22:
        /*0064*/ 	.word	0x000012f0


	//   ....[1]....
        /*0068*/ 	.word	0x00001310


	//----- nvinfo : EIATTR_REQNTID
	.align		4
.L_23:
        /*006c*/ 	.byte	0x04, 0x10
        /*006e*/ 	.short	(.L_25 - .L_24)
.L_24:
        /*0070*/ 	.word	0x00000100
        /*0074*/ 	.word	0x00000001
        /*0078*/ 	.word	0x00000001


	//----- nvinfo : EIATTR_CBANK_PARAM_SIZE
	.align		4
.L_25:
        /*007c*/ 	.byte	0x03, 0x19
        /*007e*/ 	.short	0x0020


	//----- nvinfo : EIATTR_PARAM_CBANK
	.align		4
        /*0080*/ 	.byte	0x04, 0x0a
        /*0082*/ 	.short	(.L_27 - .L_26)
	.align		4
.L_26:
        /*0084*/ 	.word	index@(.nv.constant0.triton_poi_fused_add_div_sqrt_13)
        /*0088*/ 	.short	0x0210
        /*008a*/ 	.short	0x0020


	//----- nvinfo : EIATTR_SW_WAR
	.align		4
.L_27:
        /*008c*/ 	.byte	0x04, 0x36
        /*008e*/ 	.short	(.L_29 - .L_28)
.L_28:
        /*0090*/ 	.word	0x00000008
.L_29:


//--------------------- .nv.callgraph             --------------------------
	.section	.nv.callgraph,"",@"SHT_CUDA_CALLGRAPH"
	.align	4
	.sectionentsize	8
	.align		4
        /*0000*/ 	.word	0x00000000
	.align		4
        /*0004*/ 	.word	0xffffffff
	.align		4
        /*0008*/ 	.word	0x00000000
	.align		4
        /*000c*/ 	.word	0xfffffffe
	.align		4
        /*0010*/ 	.word	0x00000000
	.align		4
        /*0014*/ 	.word	0xfffffffd
	.align		4
        /*0018*/ 	.word	0x00000000
	.align		4
        /*001c*/ 	.word	0xfffffffc


//--------------------- .nv.constant4             --------------------------
	.section	.nv.constant4,"a",@progbits
	.align	8
	.align		8
.nv.constant4:
        /*0000*/ 	.dword	_$_str
	.align		8
        /*0008*/ 	.dword	_$_str_$_2


//--------------------- .text.triton_poi_fused_add_div_sqrt_13 --------------------------
	.section	.text.triton_poi_fused_add_div_sqrt_13,"ax",@progbits
	.sectionflags	@"SHF_BARRIERS=1"
	.align	128
        .global         triton_poi_fused_add_div_sqrt_13
        .type           triton_poi_fused_add_div_sqrt_13,@function
        .size           triton_poi_fused_add_div_sqrt_13,(.L_x_1 - triton_poi_fused_add_div_sqrt_13)
        .other          triton_poi_fused_add_div_sqrt_13,@"STO_CUDA_ENTRY STV_DEFAULT"
triton_poi_fused_add_div_sqrt_13:
.text.triton_poi_fused_add_div_sqrt_13:
[----:B------:R-:W0:Y:S01]  /*0000*/  LDC R1, c[0x0][0x28] ;  /* 0x00000a00ff017b82 */ /* 0x000e220000000800 */
[----:B------:R-:W1:Y:S07]  /*0010*/  S2R R0, SR_TID.X ;  /* 0x0000000000007919 */ /* 0x000e6e0000002100 */
[----:B------:R-:W2:Y:S01]  /*0020*/  S2UR UR5, SR_CgaCtaId ;  /* 0x00000000000579c3 */ /* 0x000ea20000008800 */
[----:B------:R-:W-:Y:S01]  /*0030*/  UMOV UR4, 0x400 ;  /* 0x0000040000047882 */ /* 0x000fe20000000000 */
[----:B------:R-:W-:Y:S01]  /*0040*/  CS2R R8, SRZ ;  /* 0x0000000000087805 */ /* 0x000fe2000001ff00 */
[----:B------:R-:W3:Y:S01]  /*0050*/  S2R R20, SR_CTAID.Y ;  /* 0x0000000000147919 */ /* 0x000ee20000002600 */
[----:B------:R-:W-:Y:S01]  /*0060*/  CS2R R10, SRZ ;  /* 0x00000000000a7805 */ /* 0x000fe2000001ff00 */
[----:B------:R-:W-:Y:S01]  /*0070*/  ULDC.64 UR6, c[0x0][0x208] ;  /* 0x0000820000067ab9 */ /* 0x000fe20000000a00 */
[----:B------:R-:W4:Y:S02]  /*0080*/  S2R R27, SR_CTAID.X ;  /* 0x00000000001b7919 */ /* 0x000f240000002500 */
[----:B------:R-:W5:Y:S01]  /*0090*/  LDC.64 R22, c[0x0][0x210] ;  /* 0x00008400ff167b82 */ /* 0x000f620000000a00 */
[----:B--2---:R-:W-:Y:S01]  /*00a0*/  UPRMT UR4, UR5, 0x654, UR4 ;  /* 0x0000065405047896 */ /* 0x004fe20008000004 */
[----:B-1----:R-:W-:Y:S01]  /*00b0*/  IMAD.SHL.U32 R2, R0, 0x4, RZ ;  /* 0x0000000400027824 */ /* 0x002fe200078e00ff */
[----:B------:R-:W-:-:S04]  /*00c0*/  SHF.R.U32.HI R6, RZ, 0x6, R0 ;  /* 0x00000006ff067819 */ /* 0x000fc80000011600 */
[----:B------:R-:W-:Y:S02]  /*00d0*/  LOP3.LUT R3, R2, 0xfc, RZ, 0xc0, !PT ;  /* 0x000000fc02037812 */ /* 0x000fe400078ec0ff */
[----:B------:R-:W-:Y:S01]  /*00e0*/  SGXT.U32 R6, R6, 0x2 ;  /* 0x000000020606781a */ /* 0x000fe20000000000 */
[----:B----4-:R-:W-:Y:S01]  /*00f0*/  IMAD.SHL.U32 R27, R27, 0x10, RZ ;  /* 0x000000101b1b7824 */ /* 0x010fe200078e00ff */
[----:B---3--:R-:W-:-:S04]  /*0100*/  PRMT R3, R3, 0x6540, R20 ;  /* 0x0000654003037816 */ /* 0x008fc80000000014 */
[----:B------:R-:W-:Y:S02]  /*0110*/  SHF.R.S32.HI R4, RZ, 0x1f, R3 ;  /* 0x0000001fff047819 */ /* 0x000fe40000011403 */
[----:B------:R-:W-:Y:S02]  /*0120*/  ISETP.GE.AND P0, PT, R3, 0x200, PT ;  /* 0x000002000300780c */ /* 0x000fe40003f06270 */
[----:B------:R-:W-:Y:S02]  /*0130*/  LEA.HI R4, R4, R3, RZ, 0x7 ;  /* 0x0000000304047211 */ /* 0x000fe400078f38ff */
[----:B------:R-:W-:-:S03]  /*0140*/  LOP3.LUT R12, R27, 0x4, R6, 0xfe, !PT ;  /* 0x000000041b0c7812 */ /* 0x000fc600078efe06 */
[C---:B------:R-:W-:Y:S01]  /*0150*/  IMAD.SHL.U32 R5, R4.reuse, 0x400, RZ ;  /* 0x0000040004057824 */ /* 0x040fe200078e00ff */
[----:B------:R-:W-:-:S04]  /*0160*/  LOP3.LUT R4, R4, 0xffffff80, RZ, 0xc0, !PT ;  /* 0xffffff8004047812 */ /* 0x000fc800078ec0ff */
[----:B------:R-:W-:-:S04]  /*0170*/  LOP3.LUT R5, R5, 0xfffe0000, RZ, 0xc0, !PT ;  /* 0xfffe000005057812 */ /* 0x000fc800078ec0ff */
[----:B------:R-:W-:Y:S02]  /*0180*/  IADD3 R3, R5, R3, -R4 ;  /* 0x0000000305037210 */ /* 0x000fe40007ffe804 */
[----:B------:R-:W-:-:S04]  /*0190*/  SHF.L.U32 R4, R0, 0x6, RZ ;  /* 0x0000000600047819 */ /* 0x000fc800000006ff */
[----:B------:R-:W-:Y:S02]  /*01a0*/  LOP3.LUT R5, R4, 0xfc0, RZ, 0xc0, !PT ;  /* 0x00000fc004057812 */ /* 0x000fe400078ec0ff */
[-C--:B------:R-:W-:Y:S02]  /*01b0*/  LOP3.LUT R4, R27, R6.reuse, RZ, 0xfc, !PT ;  /* 0x000000061b047212 */ /* 0x080fe400078efcff */
[C---:B------:R-:W-:Y:S02]  /*01c0*/  LOP3.LUT R24, R5.reuse, R6, RZ, 0xfc, !PT ;  /* 0x0000000605187212 */ /* 0x040fe400078efcff */
[----:B------:R-:W-:Y:S02]  /*01d0*/  ISETP.LT.AND P1, PT, R4, 0x400, !P0 ;  /* 0x000004000400780c */ /* 0x000fe40004721270 */
[C---:B------:R-:W-:Y:S02]  /*01e0*/  LEA.HI R25, R5.reuse, UR4, RZ, 0x1e ;  /* 0x0000000405197c11 */ /* 0x040fe4000f8ff0ff */
[----:B------:R-:W-:-:S02]  /*01f0*/  LOP3.LUT R7, R5, 0x10, RZ, 0xfc, !PT ;  /* 0x0000001005077812 */ /* 0x000fc400078efcff */
[C---:B------:R-:W-:Y:S02]  /*0200*/  LOP3.LUT R13, R5.reuse, 0x20, RZ, 0xfc, !PT ;  /* 0x00000020050d7812 */ /* 0x040fe400078efcff */
[----:B------:R-:W-:Y:S02]  /*0210*/  CS2R R16, SRZ ;  /* 0x0000000000107805 */ /* 0x000fe4000001ff00 */
[----:B------:R-:W-:Y:S02]  /*0220*/  LOP3.LUT R14, R5, 0x30, RZ, 0xfc, !PT ;  /* 0x00000030050e7812 */ /* 0x000fe400078efcff */
[----:B------:R-:W-:Y:S02]  /*0230*/  CS2R R18, SRZ ;  /* 0x0000000000127805 */ /* 0x000fe4000001ff00 */
[----:B------:R-:W-:Y:S01]  /*0240*/  LEA R5, R4, R3, 0x7 ;  /* 0x0000000304057211 */ /* 0x000fe200078e38ff */
[----:B------:R-:W-:Y:S01]  /*0250*/  IMAD R25, R24, 0x4, R25 ;  /* 0x0000000418197824 */ /* 0x000fe200078e0219 */
[----:B------:R-:W-:-:S02]  /*0260*/  LEA.HI R7, R7, UR4, RZ, 0x1e ;  /* 0x0000000407077c11 */ /* 0x000fc4000f8ff0ff */
[----:B------:R-:W-:Y:S01]  /*0270*/  LEA.HI R15, R14, UR4, RZ, 0x1e ;  /* 0x000000040e0f7c11 */ /* 0x000fe2000f8ff0ff */
[----:B-----5:R-:W-:Y:S01]  /*0280*/  IMAD.WIDE R4, R5, 0x4, R22 ;  /* 0x0000000405047825 */ /* 0x020fe200078e0216 */
[----:B------:R-:W-:Y:S02]  /*0290*/  LEA R26, R24, R7, 0x2 ;  /* 0x00000007181a7211 */ /* 0x000fe400078e10ff */
[----:B------:R-:W-:Y:S01]  /*02a0*/  LEA.HI R13, R13, UR4, RZ, 0x1e ;  /* 0x000000040d0d7c11 */ /* 0x000fe2000f8ff0ff */
[C---:B------:R-:W-:Y:S01]  /*02b0*/  IMAD R7, R12.reuse, 0x80, R3 ;  /* 0x000000800c077824 */ /* 0x040fe200078e0203 */
[----:B------:R1:W2:Y:S01]  /*02c0*/  @P1 LDG.E.EL.128 R8, desc[UR6][R4.64] ;  /* 0x0000000604081981 */ /* 0x0002a2000c2e1d00 */
[----:B------:R-:W-:Y:S02]  /*02d0*/  ISETP.LT.AND P1, PT, R12, 0x400, !P0 ;  /* 0x000004000c00780c */ /* 0x000fe40004721270 */
[----:B------:R-:W-:Y:S01]  /*02e0*/  LOP3.LUT R12, R27, 0x8, R6, 0xfe, !PT ;  /* 0x000000081b0c7812 */ /* 0x000fe200078efe06 */
[----:B------:R-:W-:Y:S01]  /*02f0*/  IMAD R21, R24, 0x4, R13 ;  /* 0x0000000418157824 */ /* 0x000fe200078e020d */
[----:B------:R-:W-:-:S02]  /*0300*/  LOP3.LUT R14, R27, 0xc, R6, 0xfe, !PT ;  /* 0x0000000c1b0e7812 */ /* 0x000fc400078efe06 */
[C---:B------:R-:W-:Y:S01]  /*0310*/  ISETP.LT.AND P2, PT, R12.reuse, 0x400, !P0 ;  /* 0x000004000c00780c */ /* 0x040fe20004741270 */
[----:B------:R-:W-:Y:S01]  /*0320*/  IMAD.WIDE R6, R7, 0x4, R22 ;  /* 0x0000000407067825 */ /* 0x000fe200078e0216 */
[----:B------:R-:W-:Y:S02]  /*0330*/  LEA R29, R12, R3, 0x7 ;  /* 0x000000030c1d7211 */ /* 0x000fe400078e38ff */
[C---:B------:R-:W-:Y:S01]  /*0340*/  ISETP.LT.AND P0, PT, R14.reuse, 0x400, !P0 ;  /* 0x000004000e00780c */ /* 0x040fe20004701270 */
[----:B------:R-:W-:Y:S01]  /*0350*/  IMAD R3, R14, 0x80, R3 ;  /* 0x000000800e037824 */ /* 0x000fe200078e0203 */
[----:B------:R-:W-:Y:S02]  /*0360*/  LEA R24, R24, R15, 0x2 ;  /* 0x0000000f18187211 */ /* 0x000fe400078e10ff */
[----:B------:R-:W-:Y:S02]  /*0370*/  CS2R R12, SRZ ;  /* 0x00000000000c7805 */ /* 0x000fe4000001ff00 */
[----:B------:R-:W-:Y:S01]  /*0380*/  CS2R R14, SRZ ;  /* 0x00000000000e7805 */ /* 0x000fe2000001ff00 */
[----:B------:R-:W-:Y:S01]  /*0390*/  IMAD.WIDE R28, R29, 0x4, R22 ;  /* 0x000000041d1c7825 */ /* 0x000fe200078e0216 */
[----:B------:R3:W4:Y:S01]  /*03a0*/  @P1 LDG.E.EL.128 R16, desc[UR6][R6.64] ;  /* 0x0000000606101981 */ /* 0x000722000c2e1d00 */
[----:B-1----:R-:W-:-:S02]  /*03b0*/  CS2R R4, SRZ ;  /* 0x0000000000047805 */ /* 0x002fc4000001ff00 */
[----:B------:R-:W-:Y:S01]  /*03c0*/  IMAD.WIDE R22, R3, 0x4, R22 ;  /* 0x0000000403167825 */ /* 0x000fe200078e0216 */
[----:B------:R1:W5:Y:S01]  /*03d0*/  @P2 LDG.E.EL.128 R12, desc[UR6][R28.64] ;  /* 0x000000061c0c2981 */ /* 0x000362000c2e1d00 */
[----:B---3--:R-:W-:Y:S02]  /*03e0*/  CS2R R6, SRZ ;  /* 0x0000000000067805 */ /* 0x008fe4000001ff00 */
[----:B------:R-:W-:Y:S01]  /*03f0*/  SHF.R.U32.HI R3, RZ, 0x2, R0 ;  /* 0x00000002ff037819 */ /* 0x000fe20000011600 */
[----:B-1----:R-:W1:Y:S03]  /*0400*/  LDC.64 R28, c[0x0][0x218] ;  /* 0x00008600ff1c7b82 */ /* 0x002e660000000a00 */
[----:B------:R3:W5:Y:S01]  /*0410*/  @P0 LDG.E.EL.128 R4, desc[UR6][R22.64] ;  /* 0x0000000616040981 */ /* 0x000762000c2e1d00 */
[----:B------:R-:W-:-:S04]  /*0420*/  SGXT.U32 R3, R3, 0x6 ;  /* 0x000000060303781a */ /* 0x000fc80000000000 */
[--C-:B------:R-:W-:Y:S02]  /*0430*/  PRMT R3, R3, 0x6540, R20.reuse ;  /* 0x0000654003037816 */ /* 0x100fe40000000014 */
[----:B------:R-:W-:-:S04]  /*0440*/  SHF.R.S32.HI R20, RZ, 0x17, R20 ;  /* 0x00000017ff147819 */ /* 0x000fc80000011414 */
[----:B---3--:R-:W-:Y:S02]  /*0450*/  SGXT R22, R20, 0x1 ;  /* 0x000000011416781a */ /* 0x008fe40000000200 */
[----:B------:R-:W-:-:S04]  /*0460*/  LOP3.LUT R20, R27, 0xc, R2, 0xf8, !PT ;  /* 0x0000000c1b147812 */ /* 0x000fc800078ef802 */
[----:B------:R-:W-:-:S04]  /*0470*/  ISETP.GE.AND P0, PT, R20, 0x400, PT ;  /* 0x000004001400780c */ /* 0x000fc80003f06270 */
[C---:B------:R-:W-:Y:S02]  /*0480*/  ISETP.LT.AND P3, PT, R3.reuse, 0x200, !P0 ;  /* 0x000002000300780c */ /* 0x040fe40004761270 */
[----:B------:R-:W-:-:S04]  /*0490*/  LOP3.LUT R27, R3, 0x40, RZ, 0xfc, !PT ;  /* 0x00000040031b7812 */ /* 0x000fc800078efcff */
[----:B------:R-:W-:Y:S01]  /*04a0*/  ISETP.LT.AND P1, PT, R27, 0x200, !P0 ;  /* 0x000002001b00780c */ /* 0x000fe20004721270 */
[----:B--2---:R2:W-:Y:S04]  /*04b0*/  STS [R25], R8 ;  /* 0x0000000819007388 */ /* 0x0045e80000000800 */
[----:B------:R3:W-:Y:S04]  /*04c0*/  STS [R26+0x40], R9 ;  /* 0x000040091a007388 */ /* 0x0007e80000000800 */
[----:B------:R-:W-:Y:S04]  /*04d0*/  STS [R21+0x80], R10 ;  /* 0x0000800a15007388 */ /* 0x000fe80000000800 */
[----:B------:R1:W-:Y:S04]  /*04e0*/  STS [R24+0xc0], R11 ;  /* 0x0000c00b18007388 */ /* 0x0003e80000000800 */
[----:B----4-:R-:W-:Y:S04]  /*04f0*/  STS [R25+0x10], R16 ;  /* 0x0000101019007388 */ /* 0x010fe80000000800 */
[----:B------:R4:W-:Y:S04]  /*0500*/  STS [R26+0x50], R17 ;  /* 0x000050111a007388 */ /* 0x0009e80000000800 */
[----:B------:R-:W-:Y:S04]  /*0510*/  STS [R21+0x90], R18 ;  /* 0x0000901215007388 */ /* 0x000fe80000000800 */
[----:B------:R-:W-:Y:S04]  /*0520*/  STS [R24+0xd0], R19 ;  /* 0x0000d01318007388 */ /* 0x000fe80000000800 */
[----:B-----5:R-:W-:Y:S04]  /*0530*/  STS [R25+0x20], R12 ;  /* 0x0000200c19007388 */ /* 0x020fe80000000800 */
[----:B------:R5:W-:Y:S04]  /*0540*/  STS [R26+0x60], R13 ;  /* 0x0000600d1a007388 */ /* 0x000be80000000800 */
[----:B------:R-:W-:Y:S04]  /*0550*/  STS [R21+0xa0], R14 ;  /* 0x0000a00e15007388 */ /* 0x000fe80000000800 */
[----:B------:R-:W-:Y:S04]  /*0560*/  STS [R24+0xe0], R15 ;  /* 0x0000e00f18007388 */ /* 0x000fe80000000800 */
[----:B------:R1:W-:Y:S04]  /*0570*/  STS [R25+0x30], R4 ;  /* 0x0000300419007388 */ /* 0x0003e80000000800 */
[----:B------:R1:W-:Y:S04]  /*0580*/  STS [R26+0x70], R5 ;  /* 0x000070051a007388 */ /* 0x0003e80000000800 */
[----:B------:R-:W-:Y:S01]  /*0590*/  STS [R21+0xb0], R6 ;  /* 0x0000b00615007388 */ /* 0x000fe20000000800 */
[----:B--2---:R-:W-:-:S03]  /*05a0*/  LEA.HI R8, R22, R3, RZ, 0x7 ;  /* 0x0000000316087211 */ /* 0x004fc600078f38ff */
[----:B------:R2:W-:Y:S01]  /*05b0*/  STS [R24+0xf0], R7 ;  /* 0x0000f00718007388 */ /* 0x0005e20000000800 */
[----:B------:R-:W-:-:S04]  /*05c0*/  SHF.L.U32 R8, R8, 0x3, RZ ;  /* 0x0000000308087819 */ /* 0x000fc800000006ff */
[----:B---3--:R-:W-:Y:S02]  /*05d0*/  LOP3.LUT R9, R8, 0xfffffc00, RZ, 0xc0, !PT ;  /* 0xfffffc0008097812 */ /* 0x008fe400078ec0ff */
[----:B01----:R-:W-:-:S03]  /*05e0*/  CS2R R10, SRZ ;  /* 0x00000000000a7805 */ /* 0x003fc6000001ff00 */
[----:B----4-:R-:W-:Y:S01]  /*05f0*/  IMAD.IADD R17, R20, 0x1, R9 ;  /* 0x0000000114117824 */ /* 0x010fe200078e0209 */
[----:B------:R-:W-:-:S03]  /*0600*/  CS2R R8, SRZ ;  /* 0x0000000000087805 */ /* 0x000fc6000001ff00 */
[----:B-----5:R-:W-:Y:S01]  /*0610*/  IMAD.WIDE R12, R17, 0x4, R28 ;  /* 0x00000004110c7825 */ /* 0x020fe200078e021c */
[----:B------:R-:W-:Y:S06]  /*0620*/  BAR.SYNC.DEFER_BLOCKING 0x0 ;  /* 0x0000000000007b1d */ /* 0x000fec0000010000 */
[----:B------:R0:W3:Y:S01]  /*0630*/  @P3 LDG.E.EL.128 R8, desc[UR6][R12.64] ;  /* 0x000000060c083981 */ /* 0x0000e2000c2e1d00 */
[----:B------:R-:W-:-:S04]  /*0640*/  LEA.HI R4, R22, R27, RZ, 0x7 ;  /* 0x0000001b16047211 */ /* 0x000fc800078f38ff */
[----:B------:R-:W-:-:S04]  /*0650*/  SHF.L.U32 R4, R4, 0x3, RZ ;  /* 0x0000000304047819 */ /* 0x000fc800000006ff */
[----:B------:R-:W-:Y:S02]  /*0660*/  LOP3.LUT R15, R4, 0xfffffc00, RZ, 0xc0, !PT ;  /* 0xfffffc00040f7812 */ /* 0x000fe400078ec0ff */
[----:B------:R-:W-:Y:S02]  /*0670*/  CS2R R4, SRZ ;  /* 0x0000000000047805 */ /* 0x000fe4000001ff00 */
[----:B--2---:R-:W-:Y:S01]  /*0680*/  CS2R R6, SRZ ;  /* 0x0000000000067805 */ /* 0x004fe2000001ff00 */
[----:B------:R-:W-:-:S04]  /*0690*/  IMAD.IADD R15, R20, 0x1, R15 ;  /* 0x00000001140f7824 */ /* 0x000fc800078e020f */
[----:B------:R-:W-:-:S05]  /*06a0*/  IMAD.WIDE R16, R15, 0x4, R28 ;  /* 0x000000040f107825 */ /* 0x000fca00078e021c */
[----:B------:R1:W2:Y:S01]  /*06b0*/  @P1 LDG.E.EL.128 R4, desc[UR6][R16.64] ;  /* 0x0000000610041981 */ /* 0x0002a2000c2e1d00 */
[----:B------:R-:W-:-:S04]  /*06c0*/  LOP3.LUT R25, R3, 0x80, RZ, 0xfc, !PT ;  /* 0x0000008003197812 */ /* 0x000fc800078efcff */
[----:B0-----:R-:W-:-:S04]  /*06d0*/  LEA.HI R12, R22, R25, RZ, 0x7 ;  /* 0x00000019160c7211 */ /* 0x001fc800078f38ff */
[----:B------:R-:W-:Y:S02]  /*06e0*/  SHF.L.U32 R12, R12, 0x3, RZ ;  /* 0x000000030c0c7819 */ /* 0x000fe400000006ff */
[----:B------:R-:W-:Y:S02]  /*06f0*/  ISETP.LT.AND P2, PT, R25, 0x200, !P0 ;  /* 0x000002001900780c */ /* 0x000fe40004741270 */
[----:B------:R-:W-:Y:S02]  /*0700*/  LOP3.LUT R13, R12, 0xfffffc00, RZ, 0xc0, !PT ;  /* 0xfffffc000c0d7812 */ /* 0x000fe400078ec0ff */
[----:B------:R-:W-:-:S03]  /*0710*/  CS2R R14, SRZ ;  /* 0x00000000000e7805 */ /* 0x000fc6000001ff00 */
[----:B------:R-:W-:Y:S01]  /*0720*/  IMAD.IADD R19, R20, 0x1, R13 ;  /* 0x0000000114137824 */ /* 0x000fe200078e020d */
[----:B------:R-:W-:-:S03]  /*0730*/  CS2R R12, SRZ ;  /* 0x00000000000c7805 */ /* 0x000fc6000001ff00 */
[----:B------:R-:W-:-:S05]  /*0740*/  IMAD.WIDE R18, R19, 0x4, R28 ;  /* 0x0000000413127825 */ /* 0x000fca00078e021c */
[----:B------:R0:W4:Y:S01]  /*0750*/  @P2 LDG.E.EL.128 R12, desc[UR6][R18.64] ;  /* 0x00000006120c2981 */ /* 0x000122000c2e1d00 */
[----:B------:R-:W-:-:S04]  /*0760*/  LOP3.LUT R23, R3, 0xc0, RZ, 0xfc, !PT ;  /* 0x000000c003177812 */ /* 0x000fc800078efcff */
[----:B------:R-:W-:-:S04]  /*0770*/  LEA.HI R22, R22, R23, RZ, 0x7 ;  /* 0x0000001716167211 */ /* 0x000fc800078f38ff */
[----:B------:R-:W-:-:S04]  /*0780*/  SHF.L.U32 R22, R22, 0x3, RZ ;  /* 0x0000000316167819 */ /* 0x000fc800000006ff */
[----:B-1----:R-:W-:Y:S02]  /*0790*/  LOP3.LUT R17, R22, 0xfffffc00, RZ, 0xc0, !PT ;  /* 0xfffffc0016117812 */ /* 0x002fe400078ec0ff */
[----:B------:R-:W-:-:S03]  /*07a0*/  ISETP.LT.AND P0, PT, R23, 0x200, !P0 ;  /* 0x000002001700780c */ /* 0x000fc60004701270 */
[----:B------:R-:W-:Y:S01]  /*07b0*/  IMAD.IADD R17, R20, 0x1, R17 ;  /* 0x0000000114117824 */ /* 0x000fe200078e0211 */
[----:B0-----:R-:W-:-:S03]  /*07c0*/  CS2R R18, SRZ ;  /* 0x0000000000127805 */ /* 0x001fc6000001ff00 */
[----:B------:R-:W-:Y:S01]  /*07d0*/  IMAD.WIDE R28, R17, 0x4, R28 ;  /* 0x00000004111c7825 */ /* 0x000fe200078e021c */
[----:B------:R-:W-:-:S06]  /*07e0*/  CS2R R16, SRZ ;  /* 0x0000000000107805 */ /* 0x000fcc000001ff00 */
[----:B------:R0:W5:Y:S01]  /*07f0*/  @P0 LDG.E.EL.128 R16, desc[UR6][R28.64] ;  /* 0x000000061c100981 */ /* 0x000162000c2e1d00 */
[----:B------:R-:W-:Y:S02]  /*0800*/  LOP3.LUT R0, R0, 0xfc, RZ, 0xc0, !PT ;  /* 0x000000fc00007812 */ /* 0x000fe400078ec0ff */
[----:B------:R-:W-:Y:S02]  /*0810*/  LOP3.LUT R21, R2, 0x3fc, RZ, 0xc0, !PT ;  /* 0x000003fc02157812 */ /* 0x000fe400078ec0ff */
[----:B------:R-:W-:-:S05]  /*0820*/  IADD3 R0, R0, UR4, RZ ;  /* 0x0000000400007c10 */ /* 0x000fca000fffe0ff */
[----:B------:R-:W-:Y:S01]  /*0830*/  IMAD R22, R21, 0x4, R0 ;  /* 0x0000000415167824 */ /* 0x000fe200078e0200 */
[-C--:B------:R-:W-:Y:S01]  /*0840*/  LEA R3, R3, R20.reuse, 0xa ;  /* 0x0000001403037211 */ /* 0x080fe200078e50ff */
[--C-:B------:R-:W-:Y:S01]  /*0850*/  IMAD R0, R27, 0x400, R20.reuse ;  /* 0x000004001b007824 */ /* 0x100fe200078e0214 */
[----:B------:R-:W-:Y:S01]  /*0860*/  LEA R2, R25, R20, 0xa ;  /* 0x0000001419027211 */ /* 0x000fe200078e50ff */
[----:B------:R-:W-:Y:S02]  /*0870*/  IMAD R20, R23, 0x400, R20 ;  /* 0x0000040017147824 */ /* 0x000fe400078e0214 */
[----:B------:R-:W-:Y:S01]  /*0880*/  LDS R23, [R22+0x4] ;  /* 0x0000040016177984 */ /* 0x000fe20000000800 */
[----:B---3--:R-:W-:Y:S01]  /*0890*/  FADD R26, R8, 9.9999997171806853657e-10 ;  /* 0x3089705f081a7421 */ /* 0x008fe20000000000 */
[----:B------:R-:W-:Y:S02]  /*08a0*/  FADD R9, R9, 9.9999997171806853657e-10 ;  /* 0x3089705f09097421 */ /* 0x000fe40000000000 */
[----:B------:R-:W1:Y:S03]  /*08b0*/  LDS R8, [R22] ;  /* 0x0000000016087984 */ /* 0x000e660000000800 */
[----:B------:R-:W3:Y:S08]  /*08c0*/  MUFU.SQRT R26, R26 ;  /* 0x0000001a001a7308 */ /* 0x000ef00000002000 */
[----:B------:R-:W0:Y:S01]  /*08d0*/  MUFU.SQRT R9, R9 ;  /* 0x0000000900097308 */ /* 0x000e220000002000 */
[----:B---3--:R-:W-:-:S05]  /*08e0*/  FADD R24, R26, 1.00000001335143196e-10 ;  /* 0x2edbe6ff1a187421 */ /* 0x008fca0000000000 */
[----:B------:R-:W-:Y:S01]  /*08f0*/  FSETP.GT.AND P4, PT, R24, 8.50705917302346158658e+37, PT ;  /* 0x7e8000001800780b */ /* 0x000fe20003f84000 */
[----:B0-----:R-:W-:-:S05]  /*0900*/  FADD R26, R9, 1.00000001335143196e-10 ;  /* 0x2edbe6ff091a7421 */ /* 0x001fca0000000000 */
[----:B------:R-:W-:-:S07]  /*0910*/  FSETP.GT.AND P5, PT, R26, 8.50705917302346158658e+37, PT ;  /* 0x7e8000001a00780b */ /* 0x000fce0003fa4000 */
[----:B------:R-:W-:-:S04]  /*0920*/  @P4 FMUL R24, R24, 0.25 ;  /* 0x3e80000018184820 */ /* 0x000fc80000400000 */
[----:B------:R-:W0:Y:S01]  /*0930*/  MUFU.RCP R25, R24 ;  /* 0x0000001800197308 */ /* 0x000e220000001000 */
[----:B------:R-:W-:Y:S01]  /*0940*/  FADD R9, R10, 9.9999997171806853657e-10 ;  /* 0x3089705f0a097421 */ /* 0x000fe20000000000 */
[----:B-1----:R-:W-:Y:S01]  /*0950*/  @P4 FMUL R8, R8, 0.25 ;  /* 0x3e80000008084820 */ /* 0x002fe20000400000 */
[----:B------:R-:W1:Y:S01]  /*0960*/  LDS R10, [R22+0x8] ;  /* 0x00000800160a7984 */ /* 0x000e620000000800 */
[----:B------:R-:W-:-:S04]  /*0970*/  @P5 FMUL R26, R26, 0.25 ;  /* 0x3e8000001a1a5820 */ /* 0x000fc80000400000 */
[----:B------:R-:W3:Y:S01]  /*0980*/  MUFU.SQRT R9, R9 ;  /* 0x0000000900097308 */ /* 0x000ee20000002000 */
[----:B0-----:R-:W-:-:S07]  /*0990*/  FMUL R8, R25, R8 ;  /* 0x0000000819087220 */ /* 0x001fce0000400000 */
[----:B------:R-:W0:Y:S01]  /*09a0*/  MUFU.RCP R26, R26 ;  /* 0x0000001a001a7308 */ /* 0x000e220000001000 */
[----:B------:R-:W-:Y:S01]  /*09b0*/  FADD R25, R11, 9.9999997171806853657e-10 ;  /* 0x3089705f0b197421 */ /* 0x000fe20000000000 */
[----:B------:R-:W-:Y:S01]  /*09c0*/  @P5 FMUL R23, R23, 0.25 ;  /* 0x3e80000017175820 */ /* 0x000fe20000400000 */
[----:B------:R0:W1:Y:S05]  /*09d0*/  LDS R11, [R22+0xc] ;  /* 0x00000c00160b7984 */ /* 0x00006a0000000800 */
[----:B------:R-:W2:Y:S01]  /*09e0*/  MUFU.SQRT R25, R25 ;  /* 0x0000001900197308 */ /* 0x000ea20000002000 */
[----:B---3--:R-:W-:Y:S01]  /*09f0*/  FADD R27, R9, 1.00000001335143196e-10 ;  /* 0x2edbe6ff091b7421 */ /* 0x008fe20000000000 */
[----:B0-----:R-:W-:Y:S01]  /*0a00*/  FMUL R9, R26, R23 ;  /* 0x000000171a097220 */ /* 0x001fe20000400000 */
[----:B------:R-:W-:-:S04]  /*0a10*/  LOP3.LUT R23, R21, 0x400, RZ, 0xfc, !PT ;  /* 0x0000040015177812 */ /* 0x000fc800078efcff */
[----:B------:R-:W-:Y:S01]  /*0a20*/  SHF.R.U32.HI R23, RZ, 0x2, R23 ;  /* 0x00000002ff177819 */ /* 0x000fe20000011617 */
[----:B--2---:R-:W-:-:S03]  /*0a30*/  FADD R24, R25, 1.00000001335143196e-10 ;  /* 0x2edbe6ff19187421 */ /* 0x004fc60000000000 */
[----:B------:R-:W-:Y:S01]  /*0a40*/  LOP3.LUT R23, R23, 0x1fc, RZ, 0xc0, !PT ;  /* 0x000001fc17177812 */ /* 0x000fe200078ec0ff */
[----:B------:R-:W-:-:S03]  /*0a50*/  FADD R25, R4, 9.9999997171806853657e-10 ;  /* 0x3089705f04197421 */ /* 0x000fc60000000000 */
[----:B------:R-:W-:Y:S02]  /*0a60*/  IADD3 R4, R23, UR4, RZ ;  /* 0x0000000417047c10 */ /* 0x000fe4000fffe0ff */
[----:B------:R-:W-:Y:S01]  /*0a70*/  FSETP.GT.AND P4, PT, R27, 8.50705917302346158658e+37, PT ;  /* 0x7e8000001b00780b */ /* 0x000fe20003f84000 */
[----:B------:R-:W0:Y:S01]  /*0a80*/  MUFU.SQRT R25, R25 ;  /* 0x0000001900197308 */ /* 0x000e220000002000 */
[----:B------:R-:W-:Y:S01]  /*0a90*/  FSETP.GT.AND P5, PT, R24, 8.50705917302346158658e+37, PT ;  /* 0x7e8000001800780b */ /* 0x000fe20003fa4000 */
[----:B------:R-:W-:-:S05]  /*0aa0*/  IMAD R23, R21, 0x4, R4 ;  /* 0x0000000415177824 */ /* 0x000fca00078e0204 */
[----:B------:R-:W2:Y:S01]  /*0ab0*/  LDS R4, [R23+0x1000] ;  /* 0x0010000017047984 */ /* 0x000ea20000000800 */
[----:B------:R-:W-:-:S03]  /*0ac0*/  FADD R22, R5, 9.9999997171806853657e-10 ;  /* 0x3089705f05167421 */ /* 0x000fc60000000000 */
[----:B------:R-:W3:Y:S01]  /*0ad0*/  LDS R5, [R23+0x1004] ;  /* 0x0010040017057984 */ /* 0x000ee20000000800 */
[----:B------:R-:W-:Y:S01]  /*0ae0*/  @P4 FMUL R27, R27, 0.25 ;  /* 0x3e8000001b1b4820 */ /* 0x000fe20000400000 */
[----:B0-----:R-:W-:Y:S01]  /*0af0*/  FADD R26, R25, 1.00000001335143196e-10 ;  /* 0x2edbe6ff191a7421 */ /* 0x001fe20000000000 */
[----:B------:R-:W-:Y:S01]  /*0b00*/  @P5 FMUL R24, R24, 0.25 ;  /* 0x3e80000018185820 */ /* 0x000fe20000400000 */
[----:B-1----:R-:W-:-:S03]  /*0b10*/  @P4 FMUL R10, R10, 0.25 ;  /* 0x3e8000000a0a4820 */ /* 0x002fc60000400000 */
[----:B------:R-:W0:Y:S01]  /*0b20*/  MUFU.RCP R27, R27 ;  /* 0x0000001b001b7308 */ /* 0x000e220000001000 */
[----:B------:R-:W-:-:S07]  /*0b30*/  FSETP.GT.AND P4, PT, R26, 8.50705917302346158658e+37, PT ;  /* 0x7e8000001a00780b */ /* 0x000fce0003f84000 */
[----:B------:R-:W1:Y:S08]  /*0b40*/  MUFU.SQRT R22, R22 ;  /* 0x0000001600167308 */ /* 0x000e700000002000 */
[----:B------:R-:W2:Y:S01]  /*0b50*/  MUFU.RCP R24, R24 ;  /* 0x0000001800187308 */ /* 0x000ea20000001000 */
[----:B------:R-:W-:Y:S01]  /*0b60*/  @P4 FMUL R26, R26, 0.25 ;  /* 0x3e8000001a1a4820 */ /* 0x000fe20000400000 */
[----:B------:R-:W-:Y:S01]  /*0b70*/  @P5 FMUL R11, R11, 0.25 ;  /* 0x3e8000000b0b5820 */ /* 0x000fe20000400000 */
[----:B0-----:R-:W-:Y:S01]  /*0b80*/  FMUL R10, R27, R10 ;  /* 0x0000000a1b0a7220 */ /* 0x001fe20000400000 */
[----:B-1----:R-:W-:-:S04]  /*0b90*/  FADD R27, R22, 1.00000001335143196e-10 ;  /* 0x2edbe6ff161b7421 */ /* 0x002fc80000000000 */
[----:B------:R-:W0:Y:S01]  /*0ba0*/  MUFU.RCP R25, R26 ;  /* 0x0000001a00197308 */ /* 0x000e220000001000 */
[----:B------:R-:W-:Y:S01]  /*0bb0*/  FSETP.GT.AND P5, PT, R27, 8.50705917302346158658e+37, PT ;  /* 0x7e8000001b00780b */ /* 0x000fe20003fa4000 */
[----:B--2---:R-:W-:Y:S01]  /*0bc0*/  FMUL R11, R24, R11 ;  /* 0x0000000b180b7220 */ /* 0x004fe20000400000 */
[----:B------:R-:W-:Y:S01]  /*0bd0*/  FADD R24, R6, 9.9999997171806853657e-10 ;  /* 0x3089705f06187421 */ /* 0x000fe20000000000 */
[----:B------:R-:W-:Y:S01]  /*0be0*/  @P4 FMUL R4, R4, 0.25 ;  /* 0x3e80000004044820 */ /* 0x000fe20000400000 */
[----:B------:R-:W1:Y:S04]  /*0bf0*/  LDS R6, [R23+0x1008] ;  /* 0x0010080017067984 */ /* 0x000e680000000800 */
[----:B------:R-:W2:Y:S01]  /*0c00*/  MUFU.SQRT R24, R24 ;  /* 0x0000001800187308 */ /* 0x000ea20000002000 */
[----:B0-----:R-:W-:Y:S01]  /*0c10*/  FMUL R4, R25, R4 ;  /* 0x0000000419047220 */ /* 0x001fe20000400000 */
[----:B------:R-:W-:-:S03]  /*0c20*/  FADD R25, R7, 9.9999997171806853657e-10 ;  /* 0x3089705f07197421 */ /* 0x000fc60000000000 */
[----:B------:R-:W-:Y:S01]  /*0c30*/  @P5 FMUL R27, R27, 0.25 ;  /* 0x3e8000001b1b5820 */ /* 0x000fe20000400000 */
[----:B---3--:R-:W-:Y:S01]  /*0c40*/  @P5 FMUL R5, R5, 0.25 ;  /* 0x3e80000005055820 */ /* 0x008fe20000400000 */
[----:B------:R0:W3:Y:S02]  /*0c50*/  LDS R7, [R23+0x100c] ;  /* 0x00100c0017077984 */ /* 0x0000e40000000800 */
[----:B------:R-:W0:Y:S01]  /*0c60*/  MUFU.RCP R22, R27 ;  /* 0x0000001b00167308 */ /* 0x000e220000001000 */
[----:B--2---:R-:W-:-:S07]  /*0c70*/  FADD R28, R24, 1.00000001335143196e-10 ;  /* 0x2edbe6ff181c7421 */ /* 0x004fce0000000000 */
[----:B------:R-:W2:Y:S01]  /*0c80*/  MUFU.SQRT R25, R25 ;  /* 0x0000001900197308 */ /* 0x000ea20000002000 */
[----:B------:R-:W-:Y:S02]  /*0c90*/  FSETP.GT.AND P4, PT, R28, 8.50705917302346158658e+37, PT ;  /* 0x7e8000001c00780b */ /* 0x000fe40003f84000 */
[----:B------:R-:W-:Y:S01]  /*0ca0*/  LOP3.LUT R24, R21, 0x800, RZ, 0xfc, !PT ;  /* 0x0000080015187812 */ /* 0x000fe200078efcff */
[----:B0-----:R-:W-:-:S03]  /*0cb0*/  FMUL R5, R22, R5 ;  /* 0x0000000516057220 */ /* 0x001fc60000400000 */
[----:B------:R-:W-:Y:S01]  /*0cc0*/  SHF.R.U32.HI R24, RZ, 0x2, R24 ;  /* 0x00000002ff187819 */ /* 0x000fe20000011618 */
[----:B--2---:R-:W-:-:S03]  /*0cd0*/  FADD R22, R25, 1.00000001335143196e-10 ;  /* 0x2edbe6ff19167421 */ /* 0x004fc60000000000 */
[----:B------:R-:W-:-:S03]  /*0ce0*/  LOP3.LUT R24, R24, 0x2fc, RZ, 0xc0, !PT ;  /* 0x000002fc18187812 */ /* 0x000fc600078ec0ff */
[----:B------:R-:W-:Y:S01]  /*0cf0*/  @P4 FMUL R28, R28, 0.25 ;  /* 0x3e8000001c1c4820 */ /* 0x000fe20000400000 */
[----:B----4-:R-:W-:Y:S01]  /*0d00*/  FADD R27, R12, 9.9999997171806853657e-10 ;  /* 0x3089705f0c1b7421 */ /* 0x010fe20000000000 */
[----:B------:R-:W-:Y:S02]  /*0d10*/  FSETP.GT.AND P5, PT, R22, 8.50705917302346158658e+37, PT ;  /* 0x7e8000001600780b */ /* 0x000fe40003fa4000 */
[----:B------:R-:W0:Y:S01]  /*0d20*/  MUFU.RCP R25, R28 ;  /* 0x0000001c00197308 */ /* 0x000e220000001000 */
[----:B------:R-:W-:-:S07]  /*0d30*/  IADD3 R24, R24, UR4, RZ ;  /* 0x0000000418187c10 */ /* 0x000fce000fffe0ff */
[----:B------:R-:W2:Y:S01]  /*0d40*/  MUFU.SQRT R23, R27 ;  /* 0x0000001b00177308 */ /* 0x000ea20000002000 */
[----:B------:R-:W-:Y:S02]  /*0d50*/  IMAD R26, R21, 0x4, R24 ;  /* 0x00000004151a7824 */ /* 0x000fe400078e0218 */
[----:B-1----:R-:W-:Y:S01]  /*0d60*/  @P4 FMUL R6, R6, 0.25 ;  /* 0x3e80000006064820 */ /* 0x002fe20000400000 */
[----:B------:R-:W-:Y:S02]  /*0d70*/  @P5 FMUL R22, R22, 0.25 ;  /* 0x3e80000016165820 */ /* 0x000fe40000400000 */
[----:B------:R-:W1:Y:S01]  /*0d80*/  LDS R12, [R26+0x2000] ;  /* 0x002000001a0c7984 */ /* 0x000e620000000800 */
[----:B0-----:R-:W-:-:S03]  /*0d90*/  FMUL R6, R25, R6 ;  /* 0x0000000619067220 */ /* 0x001fc60000400000 */
[----:B------:R-:W0:Y:S01]  /*0da0*/  MUFU.RCP R22, R22 ;  /* 0x0000001600167308 */ /* 0x000e220000001000 */
[----:B--2---:R-:W-:-:S05]  /*0db0*/  FADD R25, R23, 1.00000001335143196e-10 ;  /* 0x2edbe6ff17197421 */ /* 0x004fca0000000000 */
[----:B------:R-:W-:Y:S01]  /*0dc0*/  FSETP.GT.AND P4, PT, R25, 8.50705917302346158658e+37, PT ;  /* 0x7e8000001900780b */ /* 0x000fe20003f84000 */
[----:B---3--:R-:W-:Y:S01]  /*0dd0*/  @P5 FMUL R7, R7, 0.25 ;  /* 0x3e80000007075820 */ /* 0x008fe20000400000 */
[----:B------:R-:W-:Y:S02]  /*0de0*/  FADD R24, R13, 9.9999997171806853657e-10 ;  /* 0x3089705f0d187421 */ /* 0x000fe40000000000 */
[----:B------:R-:W2:Y:S01]  /*0df0*/  LDS R13, [R26+0x2004] ;  /* 0x002004001a0d7984 */ /* 0x000ea20000000800 */
[----:B0-----:R-:W-:Y:S02]  /*0e00*/  FMUL R7, R22, R7 ;  /* 0x0000000716077220 */ /* 0x001fe40000400000 */
[----:B------:R-:W0:Y:S06]  /*0e10*/  LDC.64 R22, c[0x0][0x220] ;  /* 0x00008800ff167b82 */ /* 0x000e2c0000000a00 */
[----:B------:R-:W-:Y:S01]  /*0e20*/  @P4 FMUL R25, R25, 0.25 ;  /* 0x3e80000019194820 */ /* 0x000fe20000400000 */
[----:B------:R-:W3:Y:S08]  /*0e30*/  MUFU.SQRT R24, R24 ;  /* 0x0000001800187308 */ /* 0x000ef00000002000 */
[----:B------:R-:W4:Y:S01]  /*0e40*/  MUFU.RCP R25, R25 ;  /* 0x0000001900197308 */ /* 0x000f220000001000 */
[----:B------:R-:W-:Y:S01]  /*0e50*/  FADD R29, R14, 9.9999997171806853657e-10 ;  /* 0x3089705f0e1d7421 */ /* 0x000fe20000000000 */
[----:B------:R-:W-:Y:S01]  /*0e60*/  FADD R27, R15, 9.9999997171806853657e-10 ;  /* 0x3089705f0f1b7421 */ /* 0x000fe20000000000 */
[----:B------:R-:W2:Y:S01]  /*0e70*/  LDS R14, [R26+0x2008] ;  /* 0x002008001a0e7984 */ /* 0x000ea20000000800 */
[----:B-1----:R-:W-:-:S03]  /*0e80*/  @P4 FMUL R12, R12, 0.25 ;  /* 0x3e8000000c0c4820 */ /* 0x002fc60000400000 */
[----:B------:R-:W1:Y:S01]  /*0e90*/  LDS R15, [R26+0x200c] ;  /* 0x00200c001a0f7984 */ /* 0x000e620000000800 */
[----:B---3--:R-:W-:Y:S01]  /*0ea0*/  FADD R28, R24, 1.00000001335143196e-10 ;  /* 0x2edbe6ff181c7421 */ /* 0x008fe20000000000 */
[----:B------:R-:W3:Y:S01]  /*0eb0*/  MUFU.SQRT R29, R29 ;  /* 0x0000001d001d7308 */ /* 0x000ee20000002000 */
[----:B----4-:R-:W-:Y:S01]  /*0ec0*/  FMUL R12, R25, R12 ;  /* 0x0000000c190c7220 */ /* 0x010fe20000400000 */
[----:B0-----:R-:W-:-:S06]  /*0ed0*/  IMAD.WIDE R24, R3, 0x4, R22 ;  /* 0x0000000403187825 */ /* 0x001fcc00078e0216 */
[----:B------:R-:W0:Y:S01]  /*0ee0*/  MUFU.SQRT R27, R27 ;  /* 0x0000001b001b7308 */ /* 0x000e220000002000 */
[----:B------:R4:W-:Y:S01]  /*0ef0*/  @P3 STG.E.128 desc[UR6][R24.64], R8 ;  /* 0x0000000818003986 */ /* 0x0009e2000c101d06 */
[----:B------:R-:W-:Y:S01]  /*0f00*/  FSETP.GT.AND P5, PT, R28, 8.50705917302346158658e+37, PT ;  /* 0x7e8000001c00780b */ /* 0x000fe20003fa4000 */
[----:B-----5:R-:W-:Y:S01]  /*0f10*/  FADD R16, R16, 9.9999997171806853657e-10 ;  /* 0x3089705f10107421 */ /* 0x020fe20000000000 */
[----:B------:R-:W-:Y:S01]  /*0f20*/  FADD R3, R17, 9.9999997171806853657e-10 ;  /* 0x3089705f11037421 */ /* 0x000fe20000000000 */
[----:B------:R-:W-:Y:S01]  /*0f30*/  FADD R19, R19, 9.9999997171806853657e-10 ;  /* 0x3089705f13137421 */ /* 0x000fe20000000000 */
[----:B------:R-:W-:Y:S01]  /*0f40*/  FADD R17, R18, 9.9999997171806853657e-10 ;  /* 0x3089705f12117421 */ /* 0x000fe20000000000 */
[----:B---3--:R-:W-:Y:S01]  /*0f50*/  FADD R29, R29, 1.00000001335143196e-10 ;  /* 0x2edbe6ff1d1d7421 */ /* 0x008fe20000000000 */
[----:B----4-:R-:W-:-:S04]  /*0f60*/  LOP3.LUT R8, R21, 0xc00, RZ, 0xfc, !PT ;  /* 0x00000c0015087812 */ /* 0x010fc800078efcff */
[----:B------:R-:W-:Y:S01]  /*0f70*/  SHF.R.U32.HI R8, RZ, 0x2, R8 ;  /* 0x00000002ff087819 */ /* 0x000fe20000011608 */
[----:B------:R-:W3:Y:S03]  /*0f80*/  MUFU.SQRT R16, R16 ;  /* 0x0000001000107308 */ /* 0x000ee60000002000 */
[----:B------:R-:W-:Y:S01]  /*0f90*/  LOP3.LUT R8, R8, 0x3fc, RZ, 0xc0, !PT ;  /* 0x000003fc08087812 */ /* 0x000fe200078ec0ff */
[----:B0-----:R-:W-:-:S03]  /*0fa0*/  FADD R27, R27, 1.00000001335143196e-10 ;  /* 0x2edbe6ff1b1b7421 */ /* 0x001fc60000000000 */
[----:B------:R-:W-:Y:S01]  /*0fb0*/  IADD3 R8, R8, UR4, RZ ;  /* 0x0000000408087c10 */ /* 0x000fe2000fffe0ff */
[----:B------:R-:W0:Y:S01]  /*0fc0*/  MUFU.SQRT R3, R3 ;  /* 0x0000000300037308 */ /* 0x000e220000002000 */
[----:B------:R-:W-:Y:S02]  /*0fd0*/  FSETP.GT.AND P4, PT, R29, 8.50705917302346158658e+37, PT ;  /* 0x7e8000001d00780b */ /* 0x000fe40003f84000 */
[----:B------:R-:W-:-:S05]  /*0fe0*/  LEA R21, R21, R8, 0x2 ;  /* 0x0000000815157211 */ /* 0x000fca00078e10ff */
[----:B------:R-:W4:Y:S01]  /*0ff0*/  MUFU.SQRT R19, R19 ;  /* 0x0000001300137308 */ /* 0x000f220000002000 */
[----:B------:R-:W-:Y:S01]  /*1000*/  @P5 FMUL R28, R28, 0.25 ;  /* 0x3e8000001c1c5820 */ /* 0x000fe20000400000 */
[----:B--2---:R-:W-:-:S06]  /*1010*/  @P5 FMUL R13, R13, 0.25 ;  /* 0x3e8000000d0d5820 */ /* 0x004fcc0000400000 */
[----:B------:R-:W2:Y:S01]  /*1020*/  MUFU.SQRT R17, R17 ;  /* 0x0000001100117308 */ /* 0x000ea20000002000 */
[----:B------:R-:W-:Y:S01]  /*1030*/  FSETP.GT.AND P5, PT, R27, 8.50705917302346158658e+37, PT ;  /* 0x7e8000001b00780b */ /* 0x000fe20003fa4000 */
[----:B------:R-:W5:Y:S04]  /*1040*/  LDS R8, [R21+0x3000] ;  /* 0x0030000015087984 */ /* 0x000f680000000800 */
[----:B------:R-:W5:Y:S04]  /*1050*/  LDS R9, [R21+0x3004] ;  /* 0x0030040015097984 */ /* 0x000f680000000800 */
[----:B------:R-:W5:Y:S04]  /*1060*/  LDS R10, [R21+0x3008] ;  /* 0x00300800150a7984 */ /* 0x000f680000000800 */
[----:B------:R-:W5:Y:S01]  /*1070*/  LDS R11, [R21+0x300c] ;  /* 0x00300c00150b7984 */ /* 0x000f620000000800 */
[----:B---3--:R-:W-:Y:S01]  /*1080*/  FADD R25, R16, 1.00000001335143196e-10 ;  /* 0x2edbe6ff10197421 */ /* 0x008fe20000000000 */
[----:B0-----:R-:W-:Y:S01]  /*1090*/  FADD R18, R3, 1.00000001335143196e-10 ;  /* 0x2edbe6ff03127421 */ /* 0x001fe20000000000 */
[----:B----4-:R-:W-:Y:S01]  /*10a0*/  FADD R24, R19, 1.00000001335143196e-10 ;  /* 0x2edbe6ff13187421 */ /* 0x010fe20000000000 */
[----:B--2---:R-:W-:Y:S01]  /*10b0*/  FADD R26, R17, 1.00000001335143196e-10 ;  /* 0x2edbe6ff111a7421 */ /* 0x004fe20000000000 */
[----:B------:R-:W-:Y:S01]  /*10c0*/  @P4 FMUL R29, R29, 0.25 ;  /* 0x3e8000001d1d4820 */ /* 0x000fe20000400000 */
[----:B------:R-:W-:Y:S01]  /*10d0*/  @P4 FMUL R14, R14, 0.25 ;  /* 0x3e8000000e0e4820 */ /* 0x000fe20000400000 */
[----:B------:R-:W-:Y:S01]  /*10e0*/  FSETP.GT.AND P3, PT, R25, 8.50705917302346158658e+37, PT ;  /* 0x7e8000001900780b */ /* 0x000fe20003f64000 */
[----:B------:R-:W-:Y:S01]  /*10f0*/  @P5 FMUL R27, R27, 0.25 ;  /* 0x3e8000001b1b5820 */ /* 0x000fe20000400000 */
[----:B------:R-:W-:Y:S01]  /*1100*/  FSETP.GT.AND P4, PT, R18, 8.50705917302346158658e+37, PT ;  /* 0x7e8000001200780b */ /* 0x000fe20003f84000 */
[----:B-1----:R-:W-:Y:S01]  /*1110*/  @P5 FMUL R15, R15, 0.25 ;  /* 0x3e8000000f0f5820 */ /* 0x002fe20000400000 */
[----:B------:R-:W-:-:S02]  /*1120*/  FSETP.GT.AND P6, PT, R24, 8.50705917302346158658e+37, PT ;  /* 0x7e8000001800780b */ /* 0x000fc40003fc4000 */
[----:B------:R-:W-:Y:S01]  /*1130*/  FSETP.GT.AND P5, PT, R26, 8.50705917302346158658e+37, PT ;  /* 0x7e8000001a00780b */ /* 0x000fe20003fa4000 */
[----:B------:R-:W0:Y:S06]  /*1140*/  MUFU.RCP R16, R27 ;  /* 0x0000001b00107308 */ /* 0x000e2c0000001000 */
[----:B------:R-:W-:Y:S02]  /*1150*/  @P3 FMUL R25, R25, 0.25 ;  /* 0x3e80000019193820 */ /* 0x000fe40000400000 */
[----:B------:R-:W1:Y:S01]  /*1160*/  MUFU.RCP R28, R28 ;  /* 0x0000001c001c7308 */ /* 0x000e620000001000 */
[----:B------:R-:W-:Y:S01]  /*1170*/  @P4 FMUL R18, R18, 0.25 ;  /* 0x3e80000012124820 */ /* 0x000fe20000400000 */
[----:B------:R-:W-:-:S02]  /*1180*/  @P6 FMUL R24, R24, 0.25 ;  /* 0x3e80000018186820 */ /* 0x000fc40000400000 */
[----:B------:R-:W-:-:S04]  /*1190*/  @P5 FMUL R26, R26, 0.25 ;  /* 0x3e8000001a1a5820 */ /* 0x000fc80000400000 */
[----:B------:R-:W2:Y:S01]  /*11a0*/  MUFU.RCP R29, R29 ;  /* 0x0000001d001d7308 */ /* 0x000ea20000001000 */
[----:B0-----:R-:W-:Y:S01]  /*11b0*/  FMUL R15, R16, R15 ;  /* 0x0000000f100f7220 */ /* 0x001fe20000400000 */
[----:B------:R-:W-:-:S06]  /*11c0*/  IMAD.WIDE R16, R0, 0x4, R22 ;  /* 0x0000000400107825 */ /* 0x000fcc00078e0216 */
[----:B------:R-:W0:Y:S01]  /*11d0*/  MUFU.RCP R25, R25 ;  /* 0x0000001900197308 */ /* 0x000e220000001000 */
[----:B-1----:R-:W-:-:S07]  /*11e0*/  FMUL R13, R28, R13 ;  /* 0x0000000d1c0d7220 */ /* 0x002fce0000400000 */
[----:B------:R-:W1:Y:S01]  /*11f0*/  MUFU.RCP R18, R18 ;  /* 0x0000001200127308 */ /* 0x000e620000001000 */
[----:B--2---:R-:W-:-:S07]  /*1200*/  FMUL R14, R29, R14 ;  /* 0x0000000e1d0e7220 */ /* 0x004fce0000400000 */
[----:B------:R-:W2:Y:S01]  /*1210*/  MUFU.RCP R19, R26 ;  /* 0x0000001a00137308 */ /* 0x000ea20000001000 */
[----:B------:R-:W-:-:S07]  /*1220*/  IMAD.WIDE R2, R2, 0x4, R22 ;  /* 0x0000000402027825 */ /* 0x000fce00078e0216 */
[----:B------:R-:W3:Y:S01]  /*1230*/  MUFU.RCP R24, R24 ;  /* 0x0000001800187308 */ /* 0x000ee20000001000 */
[----:B------:R4:W-:Y:S01]  /*1240*/  @P1 STG.E.128 desc[UR6][R16.64], R4 ;  /* 0x0000000410001986 */ /* 0x0009e2000c101d06 */
[----:B-----5:R-:W-:Y:S01]  /*1250*/  @P3 FMUL R8, R8, 0.25 ;  /* 0x3e80000008083820 */ /* 0x020fe20000400000 */
[----:B------:R-:W-:Y:S01]  /*1260*/  @P4 FMUL R9, R9, 0.25 ;  /* 0x3e80000009094820 */ /* 0x000fe20000400000 */
[----:B------:R-:W-:Y:S01]  /*1270*/  @P5 FMUL R10, R10, 0.25 ;  /* 0x3e8000000a0a5820 */ /* 0x000fe20000400000 */
[----:B------:R-:W-:Y:S01]  /*1280*/  @P6 FMUL R11, R11, 0.25 ;  /* 0x3e8000000b0b6820 */ /* 0x000fe20000400000 */
[----:B------:R4:W-:Y:S01]  /*1290*/  @P2 STG.E.128 desc[UR6][R2.64], R12 ;  /* 0x0000000c02002986 */ /* 0x0009e2000c101d06 */
[----:B------:R-:W-:-:S04]  /*12a0*/  IMAD.WIDE R20, R20, 0x4, R22 ;  /* 0x0000000414147825 */ /* 0x000fc800078e0216 */
[----:B0-----:R-:W-:Y:S01]  /*12b0*/  FMUL R8, R25, R8 ;  /* 0x0000000819087220 */ /* 0x001fe20000400000 */
[----:B-1----:R-:W-:Y:S01]  /*12c0*/  FMUL R9, R18, R9 ;  /* 0x0000000912097220 */ /* 0x002fe20000400000 */
[----:B--2---:R-:W-:Y:S01]  /*12d0*/  FMUL R10, R19, R10 ;  /* 0x0000000a130a7220 */ /* 0x004fe20000400000 */
[----:B---3--:R-:W-:Y:S01]  /*12e0*/  FMUL R11, R24, R11 ;  /* 0x0000000b180b7220 */ /* 0x008fe20000400000 */
[----:B------:R-:W-:Y:S06]  /*12f0*/  @!P0 EXIT ;  /* 0x000000000000894d */ /* 0x000fec0003800000 */
[----:B------:R-:W-:Y:S01]  /*1300*/  STG.E.128 desc[UR6][R20.64], R8 ;  /* 0x0000000814007986 */ /* 0x000fe2000c101d06 */
[----:B------:R-:W-:Y:S05]  /*1310*/  EXIT ;  /* 0x000000000000794d */ /* 0x000fea0003800000 */
.L_x_0:
[----:B------:R-:W-:-:S00]  /*1320*/  BRA `(.L_x_0) ;  /* 0xfffffffc00fc7947 */ /* 0x000fc0000383ffff */
[----:B------:R-:W-:-:S00]  /*1330*/  NOP ;  /* 0x0000000000007918 */ /* 0x000fc00000000000 */
        /* <DEDUP_REMOVED lines=12> */
.L_x_1:


//--------------------- .nv.global.init           --------------------------
	.section	.nv.global.init,"aw",@progbits
.nv.global.init:
	.type		_$_str,@object
	.size		_$_str,(_$_str_$_2 - _$_str)
_$_str:
        /*0000*/ 	.byte	0x5f, 0x5f, 0x43, 0x55, 0x44, 0x41, 0x5f, 0x46, 0x54, 0x5a, 0x00
	.type		_$_str_$_2,@object
	.size		_$_str_$_2,(.L_1 - _$_str_$_2)
_$_str_$_2:
        /*000b*/ 	.byte	0x5f, 0x5f, 0x43, 0x55, 0x44, 0x41, 0x5f, 0x50, 0x52, 0x45, 0x43, 0x5f, 0x53, 0x51, 0x52, 0x54
        /*001b*/ 	.byte	0x00
.L_1:


//--------------------- .nv.shared.triton_poi_fused_add_div_sqrt_13 --------------------------
	.section	.nv.shared.triton_poi_fused_add_div_sqrt_13,"aw",@nobits
	.sectionflags	@""
	.align	16
	.zero		1024


//--------------------- .nv.constant0.triton_poi_fused_add_div_sqrt_13 --------------------------
	.section	.nv.constant0.triton_poi_fused_add_div_sqrt_13,"a",@progbits
	.sectionflags	@""
	.align	4
.nv.constant0.triton_poi_fused_add_div_sqrt_13:
	.zero		560
